	.headerflags	@"EF_CUDA_TEXMODE_UNIFIED EF_CUDA_64BIT_ADDRESS EF_CUDA_ACCELERATORS EF_CUDA_SM90 EF_CUDA_VIRTUAL_SM(EF_CUDA_SM90)"
	.elftype	@"ET_EXEC"


//--------------------- .nv.info                  --------------------------
	.section	.nv.info,"",@"SHT_CUDA_INFO"
	.align	4


	//----- nvinfo : EIATTR_REGCOUNT
	.align		4
        /*0000*/ 	.byte	0x04, 0x2f
        /*0002*/ 	.short	(.L_3 - .L_2)
	.align		4
.L_2:
        /*0004*/ 	.word	index@(triton_poi_fused__native_batch_norm_legit_no_training_cat_relu_31)
        /*0008*/ 	.word	0x00000016


	//----- nvinfo : EIATTR_MIN_STACK_SIZE
	.align		4
.L_3:
        /*000c*/ 	.byte	0x04, 0x12
        /*000e*/ 	.short	(.L_5 - .L_4)
	.align		4
.L_4:
        /*0010*/ 	.word	index@(triton_poi_fused__native_batch_norm_legit_no_training_cat_relu_31)
        /*0014*/ 	.word	0x00000000


	//----- nvinfo : EIATTR_FRAME_SIZE
	.align		4
.L_5:
        /*0018*/ 	.byte	0x04, 0x11
        /*001a*/ 	.short	(.L_7 - .L_6)
	.align		4
.L_6:
        /*001c*/ 	.word	index@(triton_poi_fused__native_batch_norm_legit_no_training_cat_relu_31)
        /*0020*/ 	.word	0x00000000


	//----- nvinfo : EIATTR_MIN_STACK_SIZE
	.align		4
.L_7:
        /*0024*/ 	.byte	0x04, 0x12
        /*0026*/ 	.short	(.L_9 - .L_8)
	.align		4
.L_8:
        /*0028*/ 	.word	index@(triton_poi_fused__native_batch_norm_legit_no_training_cat_relu_31)
        /*002c*/ 	.word	0x00000000
.L_9:


//--------------------- .nv.info.triton_poi_fused__native_batch_norm_legit_no_training_cat_relu_31 --------------------------
	.section	.nv.info.triton_poi_fused__native_batch_norm_legit_no_training_cat_relu_31,"",@"SHT_CUDA_INFO"
	.sectionflags	@""
	.align	4


	//----- nvinfo : EIATTR_CUDA_API_VERSION
	.align		4
        /*0000*/ 	.byte	0x04, 0x37
        /*0002*/ 	.short	(.L_11 - .L_10)
.L_10:
        /*0004*/ 	.word	0x0000007c


	//----- nvinfo : EIATTR_KPARAM_INFO
	.align		4
.L_11:
        /*0008*/ 	.byte	0x04, 0x17
        /*000a*/ 	.short	(.L_13 - .L_12)
.L_12:
        /*000c*/ 	.word	0x00000000
        /*0010*/ 	.short	0x0008
        /*0012*/ 	.short	0x0040
        /*0014*/ 	.byte	0x00, 0xf0, 0x11, 0x00


	//----- nvinfo : EIATTR_KPARAM_INFO
	.align		4
.L_13:
        /*0018*/ 	.byte	0x04, 0x17
        /*001a*/ 	.short	(.L_15 - .L_14)
.L_14:
        /*001c*/ 	.word	0x00000000
        /*0020*/ 	.short	0x0007
        /*0022*/ 	.short	0x0038
        /*0024*/ 	.byte	0x00, 0xf4, 0x21, 0x00


	//----- nvinfo : EIATTR_KPARAM_INFO
	.align		4
.L_15:
        /*0028*/ 	.byte	0x04, 0x17
        /*002a*/ 	.short	(.L_17 - .L_16)
.L_16:
        /*002c*/ 	.word	0x00000000
        /*0030*/ 	.short	0x0006
        /*0032*/ 	.short	0x0030
        /*0034*/ 	.byte	0x00, 0xf4, 0x21, 0x00


	//----- nvinfo : EIATTR_KPARAM_INFO
	.align		4
.L_17:
        /*0038*/ 	.byte	0x04, 0x17
        /*003a*/ 	.short	(.L_19 - .L_18)
.L_18:
        /*003c*/ 	.word	0x00000000
        /*0040*/ 	.short	0x0005
        /*0042*/ 	.short	0x0028
        /*0044*/ 	.byte	0x00, 0xf4, 0x21, 0x00


	//----- nvinfo : EIATTR_KPARAM_INFO
	.align		4
.L_19:
        /*0048*/ 	.byte	0x04, 0x17
        /*004a*/ 	.short	(.L_21 - .L_20)
.L_20:
        /*004c*/ 	.word	0x00000000
        /*0050*/ 	.short	0x0004
        /*0052*/ 	.short	0x0020
        /*0054*/ 	.byte	0x00, 0xf4, 0x21, 0x00


	//----- nvinfo : EIATTR_KPARAM_INFO
	.align		4
.L_21:
        /*0058*/ 	.byte	0x04, 0x17
        /*005a*/ 	.short	(.L_23 - .L_22)
.L_22:
        /*005c*/ 	.word	0x00000000
        /*0060*/ 	.short	0x0003
        /*0062*/ 	.short	0x0018
        /*0064*/ 	.byte	0x00, 0xf4, 0x21, 0x00


	//----- nvinfo : EIATTR_KPARAM_INFO
	.align		4
.L_23:
        /*0068*/ 	.byte	0x04, 0x17
        /*006a*/ 	.short	(.L_25 - .L_24)
.L_24:
        /*006c*/ 	.word	0x00000000
        /*0070*/ 	.short	0x0002
        /*0072*/ 	.short	0x0010
        /*0074*/ 	.byte	0x00, 0xf4, 0x21, 0x00


	//----- nvinfo : EIATTR_KPARAM_INFO
	.align		4
.L_25:
        /*0078*/ 	.byte	0x04, 0x17
        /*007a*/ 	.short	(.L_27 - .L_26)
.L_26:
        /*007c*/ 	.word	0x00000000
        /*0080*/ 	.short	0x0001
        /*0082*/ 	.short	0x0008
        /*0084*/ 	.byte	0x00, 0xf4, 0x21, 0x00


	//----- nvinfo : EIATTR_KPARAM_INFO
	.align		4
.L_27:
        /*0088*/ 	.byte	0x04, 0x17
        /*008a*/ 	.short	(.L_29 - .L_28)
.L_28:
        /*008c*/ 	.word	0x00000000
        /*0090*/ 	.short	0x0000
        /*0092*/ 	.short	0x0000
        /*0094*/ 	.byte	0x00, 0xf4, 0x21, 0x00


	//----- nvinfo : EIATTR_SPARSE_MMA_MASK
	.align		4
.L_29:
        /*0098*/ 	.byte	0x03, 0x50
        /*009a*/ 	.short	0x0000


	//----- nvinfo : EIATTR_MAXREG_COUNT
	.align		4
        /*009c*/ 	.byte	0x03, 0x1b
        /*009e*/ 	.short	0x00ff


	//----- nvinfo : EIATTR_EXIT_INSTR_OFFSETS
	.align		4
        /*00a0*/ 	.byte	0x04, 0x1c
        /*00a2*/ 	.short	(.L_31 - .L_30)


	//   ....[0]....
.L_30:
        /*00a4*/ 	.word	0x00000540


	//----- nvinfo : EIATTR_REQNTID
	.align		4
.L_31:
        /*00a8*/ 	.byte	0x04, 0x10
        /*00aa*/ 	.short	(.L_33 - .L_32)
.L_32:
        /*00ac*/ 	.word	0x00000080
        /*00b0*/ 	.word	0x00000001
        /*00b4*/ 	.word	0x00000001


	//----- nvinfo : EIATTR_CBANK_PARAM_SIZE
	.align		4
.L_33:
        /*00b8*/ 	.byte	0x03, 0x19
        /*00ba*/ 	.short	0x0044


	//----- nvinfo : EIATTR_PARAM_CBANK
	.align		4
        /*00bc*/ 	.byte	0x04, 0x0a
        /*00be*/ 	.short	(.L_35 - .L_34)
	.align		4
.L_34:
        /*00c0*/ 	.word	index@(.nv.constant0.triton_poi_fused__native_batch_norm_legit_no_training_cat_relu_31)
        /*00c4*/ 	.short	0x0210
        /*00c6*/ 	.short	0x0044


	//----- nvinfo : EIATTR_SW_WAR
	.align		4
.L_35:
        /*00c8*/ 	.byte	0x04, 0x36
        /*00ca*/ 	.short	(.L_37 - .L_36)
.L_36:
        /*00cc*/ 	.word	0x00000008
.L_37:


//--------------------- .nv.callgraph             --------------------------
	.section	.nv.callgraph,"",@"SHT_CUDA_CALLGRAPH"
	.align	4
	.sectionentsize	8
	.align		4
        /*0000*/ 	.word	0x00000000
	.align		4
        /*0004*/ 	.word	0xffffffff
	.align		4
        /*0008*/ 	.word	0x00000000
	.align		4
        /*000c*/ 	.word	0xfffffffe
	.align		4
        /*0010*/ 	.word	0x00000000
	.align		4
        /*0014*/ 	.word	0xfffffffd
	.align		4
        /*0018*/ 	.word	0x00000000
	.align		4
        /*001c*/ 	.word	0xfffffffc


//--------------------- .nv.constant4             --------------------------
	.section	.nv.constant4,"a",@progbits
	.align	8
	.align		8
.nv.constant4:
        /*0000*/ 	.dword	_$_str
	.align		8
        /*0008*/ 	.dword	_$_str_$_2


//--------------------- .text.triton_poi_fused__native_batch_norm_legit_no_training_cat_relu_31 --------------------------
	.section	.text.triton_poi_fused__native_batch_norm_legit_no_training_cat_relu_31,"ax",@progbits
	.align	128
        .global         triton_poi_fused__native_batch_norm_legit_no_training_cat_relu_31
        .type           triton_poi_fused__native_batch_norm_legit_no_training_cat_relu_31,@function
        .size           triton_poi_fused__native_batch_norm_legit_no_training_cat_relu_31,(.L_x_1 - triton_poi_fused__native_batch_norm_legit_no_training_cat_relu_31)
        .other          triton_poi_fused__native_batch_norm_legit_no_training_cat_relu_31,@"STO_CUDA_ENTRY STV_DEFAULT"
triton_poi_fused__native_batch_norm_legit_no_training_cat_relu_31:
.text.triton_poi_fused__native_batch_norm_legit_no_training_cat_relu_31:
[----:B------:R-:W-:Y:S01]  /*0000*/  LDC R1, c[0x0][0x28] ;  /* 0x00000a00ff017b82 */ /* 0x000fe20000000800 */
[----:B------:R-:W1:Y:S07]  /*0010*/  S2R R0, SR_TID.X ;  /* 0x0000000000007919 */ /* 0x000e6e0000002100 */
[----:B------:R-:W2:Y:S01]  /*0020*/  LDC.64 R8, c[0x0][0x228] ;  /* 0x00008a00ff087b82 */ /* 0x000ea20000000a00 */
[----:B------:R-:W-:Y:S01]  /*0030*/  IMAD.MOV.U32 R4, RZ, RZ, RZ ;  /* 0x000000ffff047224 */ /* 0x000fe200078e00ff */
[----:B------:R-:W-:Y:S01]  /*0040*/  ULDC.64 UR4, c[0x0][0x208] ;  /* 0x0000820000047ab9 */ /* 0x000fe20000000a00 */
[----:B------:R-:W3:Y:S01]  /*0050*/  S2R R3, SR_CTAID.X ;  /* 0x0000000000037919 */ /* 0x000ee20000002500 */
[----:B------:R-:W-:-:S04]  /*0060*/  ULDC.64 UR6, c[0x0][0x218] ;  /* 0x0000860000067ab9 */ /* 0x000fc80000000a00 */
[----:B------:R-:W4:Y:S01]  /*0070*/  LDC.64 R14, c[0x0][0x230] ;  /* 0x00008c00ff0e7b82 */ /* 0x000f220000000a00 */
[----:B-1----:R-:W-:-:S05]  /*0080*/  IMAD.SHL.U32 R0, R0, 0x2, RZ ;  /* 0x0000000200007824 */ /* 0x002fca00078e00ff */
[----:B------:R-:W-:-:S05]  /*0090*/  LOP3.LUT R0, R0, 0xfe, RZ, 0xc0, !PT ;  /* 0x000000fe00007812 */ /* 0x000fca00078ec0ff */
[----:B---3--:R-:W-:-:S05]  /*00a0*/  IMAD R3, R3, 0x100, R0 ;  /* 0x0000010003037824 */ /* 0x008fca00078e0200 */
[----:B------:R-:W-:-:S04]  /*00b0*/  SHF.R.S32.HI R2, RZ, 0x1f, R3 ;  /* 0x0000001fff027819 */ /* 0x000fc80000011403 */
[----:B------:R-:W-:-:S04]  /*00c0*/  LEA.HI R6, R2, R3, RZ, 0x4 ;  /* 0x0000000302067211 */ /* 0x000fc800078f20ff */
[----:B------:R-:W-:-:S05]  /*00d0*/  SHF.R.S32.HI R5, RZ, 0x4, R6 ;  /* 0x00000004ff057819 */ /* 0x000fca0000011406 */
[----:B------:R-:W-:-:S05]  /*00e0*/  IMAD.HI R0, R5, -0x6db6db6d, R4 ;  /* 0x9249249305007827 */ /* 0x000fca00078e0204 */
[----:B------:R-:W-:-:S04]  /*00f0*/  SHF.R.U32.HI R7, RZ, 0x1f, R0 ;  /* 0x0000001fff077819 */ /* 0x000fc80000011600 */
[----:B------:R-:W-:-:S05]  /*0100*/  LEA.HI.SX32 R7, R0, R7, 0x18 ;  /* 0x0000000700077211 */ /* 0x000fca00078fc2ff */
[----:B------:R-:W-:Y:S02]  /*0110*/  IMAD R0, R7, -0x1c0, R5 ;  /* 0xfffffe4007007824 */ /* 0x000fe400078e0205 */
[----:B------:R-:W-:Y:S01]  /*0120*/  IMAD.MOV.U32 R2, RZ, RZ, RZ ;  /* 0x000000ffff027224 */ /* 0x000fe200078e00ff */
[----:B------:R-:W1:Y:S01]  /*0130*/  LDC.64 R4, c[0x0][0x210] ;  /* 0x00008400ff047b82 */ /* 0x000e620000000a00 */
[----:B--2---:R-:W-:-:S06]  /*0140*/  IMAD.WIDE R8, R0, 0x4, R8 ;  /* 0x0000000400087825 */ /* 0x004fcc00078e0208 */
[----:B------:R2:W3:Y:S01]  /*0150*/  LDG.E.EL R8, desc[UR4][R8.64] ;  /* 0x0000000408087981 */ /* 0x0004e2000c2e1900 */
[----:B------:R-:W-:Y:S01]  /*0160*/  IMAD.HI R7, R3, -0x6db6db6d, R2 ;  /* 0x9249249303077827 */ /* 0x000fe200078e0202 */
[----:B------:R-:W-:-:S03]  /*0170*/  LOP3.LUT R2, R6, 0xfffffff0, RZ, 0xc0, !PT ;  /* 0xfffffff006027812 */ /* 0x000fc600078ec0ff */
[----:B------:R-:W-:Y:S01]  /*0180*/  IMAD.SHL.U32 R11, R0, 0x10, RZ ;  /* 0x00000010000b7824 */ /* 0x000fe200078e00ff */
[----:B------:R-:W-:Y:S01]  /*0190*/  SHF.R.U32.HI R10, RZ, 0x1f, R7 ;  /* 0x0000001fff0a7819 */ /* 0x000fe20000011607 */
[----:B------:R-:W-:-:S03]  /*01a0*/  IMAD.IADD R2, R3, 0x1, -R2 ;  /* 0x0000000103027824 */ /* 0x000fc600078e0a02 */
[----:B------:R-:W-:Y:S02]  /*01b0*/  LEA.HI.SX32 R7, R7, R10, 0x14 ;  /* 0x0000000a07077211 */ /* 0x000fe400078fa2ff */
[----:B------:R-:W-:-:S03]  /*01c0*/  SHF.R.S32.HI R12, RZ, 0x1f, R2 ;  /* 0x0000001fff0c7819 */ /* 0x000fc60000011402 */
[C---:B------:R-:W-:Y:S02]  /*01d0*/  IMAD.SHL.U32 R10, R7.reuse, 0x200, RZ ;  /* 0x00000200070a7824 */ /* 0x040fe400078e00ff */
[----:B------:R-:W-:-:S03]  /*01e0*/  IMAD R6, R7, -0x1c00, R3 ;  /* 0xffffe40007067824 */ /* 0x000fc600078e0203 */
[----:B------:R-:W-:Y:S01]  /*01f0*/  IADD3 R19, P0, P1, R11, R2, R10 ;  /* 0x000000020b137210 */ /* 0x000fe2000791e00a */
[----:B------:R-:W-:Y:S01]  /*0200*/  IMAD R17, R7, 0x1a00, R6 ;  /* 0x00001a0007117824 */ /* 0x000fe200078e0206 */
[----:B--2---:R-:W-:Y:S02]  /*0210*/  SHF.R.S32.HI R9, RZ, 0x1f, R10 ;  /* 0x0000001fff097819 */ /* 0x004fe4000001140a */
[----:B------:R-:W-:Y:S01]  /*0220*/  SHF.R.S32.HI R2, RZ, 0x1f, R11 ;  /* 0x0000001fff027819 */ /* 0x000fe2000001140b */
[----:B-1----:R-:W-:Y:S01]  /*0230*/  IMAD.WIDE R16, R17, 0x4, R4 ;  /* 0x0000000411107825 */ /* 0x002fe200078e0204 */
[----:B------:R-:W1:Y:S01]  /*0240*/  LDC.64 R10, c[0x0][0x220] ;  /* 0x00008800ff0a7b82 */ /* 0x000e620000000a00 */
[----:B------:R-:W-:Y:S02]  /*0250*/  LEA R18, P2, R19, UR6, 0x2 ;  /* 0x0000000613127c11 */ /* 0x000fe4000f8410ff */
[----:B------:R-:W-:Y:S02]  /*0260*/  CS2R R4, SRZ ;  /* 0x0000000000047805 */ /* 0x000fe4000001ff00 */
[----:B------:R-:W-:-:S02]  /*0270*/  IADD3.X R2, R2, R12, R9, P0, P1 ;  /* 0x0000000c02027210 */ /* 0x000fc400007e2409 */
[C---:B------:R-:W-:Y:S02]  /*0280*/  ISETP.GE.AND P1, PT, R0.reuse, 0x1a0, PT ;  /* 0x000001a00000780c */ /* 0x040fe40003f26270 */
[----:B------:R-:W-:Y:S01]  /*0290*/  ISETP.GT.AND P0, PT, R0, 0x19f, PT ;  /* 0x0000019f0000780c */ /* 0x000fe20003f04270 */
[----:B------:R-:W2:Y:S01]  /*02a0*/  LDC.64 R12, c[0x0][0x238] ;  /* 0x00008e00ff0c7b82 */ /* 0x000ea20000000a00 */
[----:B------:R-:W-:Y:S02]  /*02b0*/  CS2R R6, SRZ ;  /* 0x0000000000067805 */ /* 0x000fe4000001ff00 */
[----:B------:R-:W-:-:S07]  /*02c0*/  LEA.HI.X R19, R19, UR7, R2, 0x2, P2 ;  /* 0x0000000713137c11 */ /* 0x000fce00090f1402 */
[----:B------:R-:W5:Y:S04]  /*02d0*/  @!P1 LDG.E.64 R4, desc[UR4][R16.64] ;  /* 0x0000000410049981 */ /* 0x000f68000c1e1b00 */
[----:B------:R-:W5:Y:S01]  /*02e0*/  @P0 LDG.E.64 R6, desc[UR4][R18.64+-0x6800] ;  /* 0xff98000412060981 */ /* 0x000f62000c1e1b00 */
[----:B-1----:R-:W-:-:S05]  /*02f0*/  IMAD.WIDE R10, R0, 0x4, R10 ;  /* 0x00000004000a7825 */ /* 0x002fca00078e020a */
[----:B------:R1:W5:Y:S01]  /*0300*/  LDG.E.EL R2, desc[UR4][R10.64] ;  /* 0x000000040a027981 */ /* 0x000362000c2e1900 */
[----:B----4-:R-:W-:-:S04]  /*0310*/  IMAD.WIDE R14, R0, 0x4, R14 ;  /* 0x00000004000e7825 */ /* 0x010fc800078e020e */
[----:B--2---:R-:W-:Y:S02]  /*0320*/  IMAD.WIDE R12, R0, 0x4, R12 ;  /* 0x00000004000c7825 */ /* 0x004fe400078e020c */
[----:B------:R2:W4:Y:S01]  /*0330*/  LDG.E.EL R14, desc[UR4][R14.64] ;  /* 0x000000040e0e7981 */ /* 0x000522000c2e1900 */
[----:B-1----:R-:W1:Y:S03]  /*0340*/  LDC.64 R10, c[0x0][0x240] ;  /* 0x00009000ff0a7b82 */ /* 0x002e660000000a00 */
[----:B------:R-:W4:Y:S01]  /*0350*/  LDG.E.EL R13, desc[UR4][R12.64] ;  /* 0x000000040c0d7981 */ /* 0x000f22000c2e1900 */
[----:B-1----:R-:W-:-:S04]  /*0360*/  IMAD.WIDE R10, R3, 0x4, R10 ;  /* 0x00000004030a7825 */ /* 0x002fc800078e020a */
[----:B---3--:R-:W-:Y:S01]  /*0370*/  FADD R0, R8, 9.9999997473787516356e-06 ;  /* 0x3727c5ac08007421 */ /* 0x008fe20000000000 */
[----:B------:R-:W-:-:S03]  /*0380*/  IMAD.MOV.U32 R8, RZ, RZ, 0x3e800000 ;  /* 0x3e800000ff087424 */ /* 0x000fc600078e00ff */
[----:B------:R-:W1:Y:S02]  /*0390*/  MUFU.SQRT R16, R0 ;  /* 0x0000000000107308 */ /* 0x000e640000002000 */
[C---:B-1----:R-:W-:Y:S02]  /*03a0*/  FSETP.GT.AND P2, PT, R16.reuse, 8.50705917302346158658e+37, PT ;  /* 0x7e8000001000780b */ /* 0x042fe40003f44000 */
[----:B------:R-:W-:Y:S02]  /*03b0*/  FSETP.GEU.AND P3, PT, R16, 1.175494350822287508e-38, PT ;  /* 0x008000001000780b */ /* 0x000fe40003f6e000 */
[----:B--2---:R-:W-:Y:S02]  /*03c0*/  FSEL R15, R8, 1, P2 ;  /* 0x3f800000080f7808 */ /* 0x004fe40001000000 */
[----:B------:R-:W1:Y:S07]  /*03d0*/  LDC.64 R8, c[0x0][0x248] ;  /* 0x00009200ff087b82 */ /* 0x000e6e0000000a00 */
[----:B------:R-:W-:-:S02]  /*03e0*/  @P2 FMUL R16, R16, 0.25 ;  /* 0x3e80000010102820 */ /* 0x000fc40000400000 */
[----:B------:R-:W-:Y:S02]  /*03f0*/  @!P3 FMUL R15, R15, 16777216 ;  /* 0x4b8000000f0fb820 */ /* 0x000fe40000400000 */
[----:B------:R-:W-:-:S06]  /*0400*/  @!P3 FMUL R16, R16, 16777216 ;  /* 0x4b8000001010b820 */ /* 0x000fcc0000400000 */
[----:B------:R-:W2:Y:S01]  /*0410*/  MUFU.RCP R16, R16 ;  /* 0x0000001000107308 */ /* 0x000ea20000001000 */
[----:B-----5:R-:W-:Y:S02]  /*0420*/  SEL R4, R4, RZ, !P1 ;  /* 0x000000ff04047207 */ /* 0x020fe40004800000 */
[----:B------:R-:W-:Y:S02]  /*0430*/  SEL R5, R5, RZ, !P1 ;  /* 0x000000ff05057207 */ /* 0x000fe40004800000 */
[----:B------:R-:W-:Y:S01]  /*0440*/  @P1 SEL R4, R6, RZ, P0 ;  /* 0x000000ff06041207 */ /* 0x000fe20000000000 */
[----:B-1----:R-:W-:Y:S01]  /*0450*/  IMAD.WIDE R8, R3, 0x4, R8 ;  /* 0x0000000403087825 */ /* 0x002fe200078e0208 */
[----:B------:R-:W-:-:S03]  /*0460*/  @P1 SEL R5, R7, RZ, P0 ;  /* 0x000000ff07051207 */ /* 0x000fc60000000000 */
[C---:B------:R-:W-:Y:S02]  /*0470*/  FADD R0, -R2.reuse, R4 ;  /* 0x0000000402007221 */ /* 0x040fe40000000100 */
[----:B------:R-:W-:Y:S01]  /*0480*/  FADD R2, -R2, R5 ;  /* 0x0000000502027221 */ /* 0x000fe20000000100 */
[----:B--2---:R-:W-:Y:S01]  /*0490*/  FMUL R15, R16, R15 ;  /* 0x0000000f100f7220 */ /* 0x004fe20000400000 */
[----:B------:R-:W-:Y:S03]  /*04a0*/  STG.E.64 desc[UR4][R10.64], R4 ;  /* 0x000000040a007986 */ /* 0x000fe6000c101b04 */
[-C--:B------:R-:W-:Y:S01]  /*04b0*/  FMUL R0, R0, R15.reuse ;  /* 0x0000000f00007220 */ /* 0x080fe20000400000 */
[----:B------:R-:W-:-:S03]  /*04c0*/  FMUL R2, R2, R15 ;  /* 0x0000000f02027220 */ /* 0x000fc60000400000 */
[C-C-:B----4-:R-:W-:Y:S01]  /*04d0*/  FFMA R0, R14.reuse, R0, R13.reuse ;  /* 0x000000000e007223 */ /* 0x150fe2000000000d */
[----:B------:R-:W-:-:S04]  /*04e0*/  FFMA R2, R14, R2, R13 ;  /* 0x000000020e027223 */ /* 0x000fc8000000000d */
[----:B------:R-:W-:Y:S02]  /*04f0*/  FSETP.GEU.AND P0, PT, R0, RZ, PT ;  /* 0x000000ff0000720b */ /* 0x000fe40003f0e000 */
[----:B------:R-:W-:Y:S02]  /*0500*/  FSETP.GEU.AND P1, PT, R2, RZ, PT ;  /* 0x000000ff0200720b */ /* 0x000fe40003f2e000 */
[----:B------:R-:W-:Y:S02]  /*0510*/  FSEL R6, R0, RZ, P0 ;  /* 0x000000ff00067208 */ /* 0x000fe40000000000 */
[----:B------:R-:W-:-:S05]  /*0520*/  FSEL R7, R2, RZ, P1 ;  /* 0x000000ff02077208 */ /* 0x000fca0000800000 */
[----:B------:R-:W-:Y:S01]  /*0530*/  STG.E.64 desc[UR4][R8.64], R6 ;  /* 0x0000000608007986 */ /* 0x000fe2000c101b04 */
[----:B------:R-:W-:Y:S05]  /*0540*/  EXIT ;  /* 0x000000000000794d */ /* 0x000fea0003800000 */
.L_x_0:
[----:B------:R-:W-:-:S00]  /*0550*/  BRA `(.L_x_0) ;  /* 0xfffffffc00fc7947 */ /* 0x000fc0000383ffff */
[----:B------:R-:W-:-:S00]  /*0560*/  NOP ;  /* 0x0000000000007918 */ /* 0x000fc00000000000 */
        /* <DEDUP_REMOVED lines=9> */
.L_x_1:


//--------------------- .nv.global.init           --------------------------
	.section	.nv.global.init,"aw",@progbits
.nv.global.init:
	.type		_$_str,@object
	.size		_$_str,(_$_str_$_2 - _$_str)
_$_str:
        /*0000*/ 	.byte	0x5f, 0x5f, 0x43, 0x55, 0x44, 0x41, 0x5f, 0x46, 0x54, 0x5a, 0x00
	.type		_$_str_$_2,@object
	.size		_$_str_$_2,(.L_1 - _$_str_$_2)
_$_str_$_2:
        /*000b*/ 	.byte	0x5f, 0x5f, 0x43, 0x55, 0x44, 0x41, 0x5f, 0x50, 0x52, 0x45, 0x43, 0x5f, 0x53, 0x51, 0x52, 0x54
        /*001b*/ 	.byte	0x00
.L_1:


//--------------------- .nv.constant0.triton_poi_fused__native_batch_norm_legit_no_training_cat_relu_31 --------------------------
	.section	.nv.constant0.triton_poi_fused__native_batch_norm_legit_no_training_cat_relu_31,"a",@progbits
	.sectionflags	@""
	.align	4
.nv.constant0.triton_poi_fused__native_batch_norm_legit_no_training_cat_relu_31:
	.zero		596
